//
// Generated by NVIDIA NVVM Compiler
//
// Compiler Build ID: CL-36424714
// Cuda compilation tools, release 13.0, V13.0.88
// Based on NVVM 20.0.0
//

.version 9.0
.target sm_100
.address_size 64

	// .globl	_Z17reverseArrayBlockPiS_

.visible .entry _Z17reverseArrayBlockPiS_(
	.param .u64 .ptr .align 1 _Z17reverseArrayBlockPiS__param_0,
	.param .u64 .ptr .align 1 _Z17reverseArrayBlockPiS__param_1
)
{
	.reg .b32 	%r<9>;
	.reg .b64 	%rd<9>;

	ld.param.u64 	%rd1, [_Z17reverseArrayBlockPiS__param_0];
	ld.param.u64 	%rd2, [_Z17reverseArrayBlockPiS__param_1];
	cvta.to.global.u64 	%rd3, %rd2;
	cvta.to.global.u64 	%rd4, %rd1;
	mov.u32 	%r1, %ctaid.x;
	mov.u32 	%r2, %tid.x;
	mov.u32 	%r3, %ntid.x;
	mad.lo.s32 	%r4, %r3, %r1, %r2;
	mov.u32 	%r5, %nctaid.x;
	not.b32 	%r6, %r4;
	mad.lo.s32 	%r7, %r3, %r5, %r6;
	mul.wide.s32 	%rd5, %r7, 4;
	add.s64 	%rd6, %rd4, %rd5;
	ld.global.u32 	%r8, [%rd6];
	mul.wide.s32 	%rd7, %r4, 4;
	add.s64 	%rd8, %rd3, %rd7;
	st.global.u32 	[%rd8], %r8;
	ret;

}


// ===== COMPILED SASS (sm_100) =====

	.target	sm_100

	.elftype	@"ET_EXEC"


//--------------------- .note.nv.tkinfo           --------------------------
	.section	.note.nv.tkinfo,"",@"SHT_NOTE"
	.sectionflags	@"SHF_NOTE_NV_TKINFO"
	.tkinfo
        /*0018*/ 	.word	0x00000002
        /*0030*/ 	.string	""
        /*0030*/ 	.string	"ptxas"
        /*0030*/ 	.string	"Cuda compilation tools, release 13.0, V13.0.88"
        /*0030*/ 	.string	"Build cuda_13.0.r13.0/compiler.36424714_0"
        /*0030*/ 	.string	"-arch sm_100 -m 64 "



//--------------------- .note.nv.cuinfo           --------------------------
	.section	.note.nv.cuinfo,"",@"SHT_NOTE"
	.sectionflags	@"SHF_NOTE_NV_CUINFO"
        /*0018*/ 	.short	0x0002
        /*001a*/ 	.short	0x0064
        /*001c*/ 	.short	0x0082
	.zero		2


//--------------------- .nv.info                  --------------------------
	.section	.nv.info,"",@"SHT_CUDA_INFO"
	.align	4


	//----- nvinfo : EIATTR_REGCOUNT
	.align		4
        /*0000*/ 	.byte	0x04, 0x2f
        /*0002*/ 	.short	(.L_1 - .L_0)
	.align		4
.L_0:
        /*0004*/ 	.word	index@(_Z17reverseArrayBlockPiS_)
        /*0008*/ 	.word	0x0000000a


	//----- nvinfo : EIATTR_FRAME_SIZE
	.align		4
.L_1:
        /*000c*/ 	.byte	0x04, 0x11
        /*000e*/ 	.short	(.L_3 - .L_2)
	.align		4
.L_2:
        /*0010*/ 	.word	index@(_Z17reverseArrayBlockPiS_)
        /*0014*/ 	.word	0x00000000


	//----- nvinfo : EIATTR_MIN_STACK_SIZE
	.align		4
.L_3:
        /*0018*/ 	.byte	0x04, 0x12
        /*001a*/ 	.short	(.L_5 - .L_4)
	.align		4
.L_4:
        /*001c*/ 	.word	index@(_Z17reverseArrayBlockPiS_)
        /*0020*/ 	.word	0x00000000
.L_5:


//--------------------- .nv.compat                --------------------------
	.section	.nv.compat,"",@"SHT_CUDA_COMPAT_INFO"
	.align	4
        /*0000*/ 	.byte	0x02, 0x09, 0x00, 0x00, 0x02, 0x02, 0x01, 0x00, 0x02, 0x05, 0x05, 0x00, 0x03, 0x07, 0x01, 0x01
        /*0010*/ 	.byte	0x02, 0x03, 0x00, 0x00, 0x02, 0x06, 0x01, 0x00, 0x04, 0x0b, 0x08, 0x00, 0x09, 0x00, 0x00, 0x00
        /*0020*/ 	.byte	0x00, 0x00, 0x00, 0x00


//--------------------- .nv.info._Z17reverseArrayBlockPiS_ --------------------------
	.section	.nv.info._Z17reverseArrayBlockPiS_,"",@"SHT_CUDA_INFO"
	.sectionflags	@""
	.align	4


	//----- nvinfo : EIATTR_CUDA_API_VERSION
	.align		4
        /*0000*/ 	.byte	0x04, 0x37
        /*0002*/ 	.short	(.L_7 - .L_6)
.L_6:
        /*0004*/ 	.word	0x00000082


	//----- nvinfo : EIATTR_KPARAM_INFO
	.align		4
.L_7:
        /*0008*/ 	.byte	0x04, 0x17
        /*000a*/ 	.short	(.L_9 - .L_8)
.L_8:
        /*000c*/ 	.word	0x00000000
        /*0010*/ 	.short	0x0001
        /*0012*/ 	.short	0x0008
        /*0014*/ 	.byte	0x00, 0xf5, 0x21, 0x00


	//----- nvinfo : EIATTR_KPARAM_INFO
	.align		4
.L_9:
        /*0018*/ 	.byte	0x04, 0x17
        /*001a*/ 	.short	(.L_11 - .L_10)
.L_10:
        /*001c*/ 	.word	0x00000000
        /*0020*/ 	.short	0x0000
        /*0022*/ 	.short	0x0000
        /*0024*/ 	.byte	0x00, 0xf5, 0x21, 0x00


	//----- nvinfo : EIATTR_SPARSE_MMA_MASK
	.align		4
.L_11:
        /*0028*/ 	.byte	0x03, 0x50
        /*002a*/ 	.short	0x0000


	//----- nvinfo : EIATTR_MAXREG_COUNT
	.align		4
        /*002c*/ 	.byte	0x03, 0x1b
        /*002e*/ 	.short	0x00ff


	//----- nvinfo : EIATTR_MERCURY_ISA_VERSION
	.align		4
        /*0030*/ 	.byte	0x03, 0x5f
        /*0032*/ 	.short	0x0101


	//----- nvinfo : EIATTR_VRC_CTA_INIT_COUNT
	.align		4
        /*0034*/ 	.byte	0x02, 0x4a
	.zero		1
	.zero		1


	//----- nvinfo : EIATTR_EXIT_INSTR_OFFSETS
	.align		4
        /*0038*/ 	.byte	0x04, 0x1c
        /*003a*/ 	.short	(.L_13 - .L_12)


	//   ....[0]....
.L_12:
        /*003c*/ 	.word	0x000000f0


	//----- nvinfo : EIATTR_CBANK_PARAM_SIZE
	.align		4
.L_13:
        /*0040*/ 	.byte	0x03, 0x19
        /*0042*/ 	.short	0x0010


	//----- nvinfo : EIATTR_PARAM_CBANK
	.align		4
        /*0044*/ 	.byte	0x04, 0x0a
        /*0046*/ 	.short	(.L_15 - .L_14)
	.align		4
.L_14:
        /*0048*/ 	.word	index@(.nv.constant0._Z17reverseArrayBlockPiS_)
        /*004c*/ 	.short	0x0380
        /*004e*/ 	.short	0x0010


	//----- nvinfo : EIATTR_SW_WAR
	.align		4
.L_15:
        /*0050*/ 	.byte	0x04, 0x36
        /*0052*/ 	.short	(.L_17 - .L_16)
.L_16:
        /*0054*/ 	.word	0x00000008
.L_17:


//--------------------- .nv.callgraph             --------------------------
	.section	.nv.callgraph,"",@"SHT_CUDA_CALLGRAPH"
	.align	4
	.sectionentsize	8
	.align		4
        /*0000*/ 	.word	0x00000000
	.align		4
        /*0004*/ 	.word	0xffffffff
	.align		4
        /*0008*/ 	.word	0x00000000
	.align		4
        /*000c*/ 	.word	0xfffffffe
	.align		4
        /*0010*/ 	.word	0x00000000
	.align		4
        /*0014*/ 	.word	0xfffffffd
	.align		4
        /*0018*/ 	.word	0x00000000
	.align		4
        /*001c*/ 	.word	0xfffffffc


//--------------------- .text._Z17reverseArrayBlockPiS_ --------------------------
	.section	.text._Z17reverseArrayBlockPiS_,"ax",@progbits
	.align	128
        .global         _Z17reverseArrayBlockPiS_
        .type           _Z17reverseArrayBlockPiS_,@function
        .size           _Z17reverseArrayBlockPiS_,(.L_x_1 - _Z17reverseArrayBlockPiS_)
        .other          _Z17reverseArrayBlockPiS_,@"STO_CUDA_ENTRY STV_DEFAULT"
_Z17reverseArrayBlockPiS_:
.text._Z17reverseArrayBlockPiS_:
[----:B------:R-:W-:Y:S01]  /*0000*/  LDC R1, c[0x0][0x37c] ;  /* 0x0000df00ff017b82 */ /* 0x000fe20000000800 */
[----:B------:R-:W0:Y:S07]  /*0010*/  S2R R7, SR_TID.X ;  /* 0x0000000000077919 */ /* 0x000e2e0000002100 */
[----:B------:R-:W0:Y:S08]  /*0020*/  S2UR UR4, SR_CTAID.X ;  /* 0x00000000000479c3 */ /* 0x000e300000002500 */
[----:B------:R-:W0:Y:S01]  /*0030*/  LDC R5, c[0x0][0x360] ;  /* 0x0000d800ff057b82 */ /* 0x000e220000000800 */
[----:B------:R-:W1:Y:S07]  /*0040*/  LDCU UR6, c[0x0][0x370] ;  /* 0x00006e00ff0677ac */ /* 0x000e6e0008000800 */
[----:B------:R-:W2:Y:S01]  /*0050*/  LDC.64 R2, c[0x0][0x380] ;  /* 0x0000e000ff027b82 */ /* 0x000ea20000000a00 */
[----:B0-----:R-:W-:Y:S01]  /*0060*/  IMAD R7, R5, UR4, R7 ;  /* 0x0000000405077c24 */ /* 0x001fe2000f8e0207 */
[----:B------:R-:W0:Y:S04]  /*0070*/  LDCU.64 UR4, c[0x0][0x358] ;  /* 0x00006b00ff0477ac */ /* 0x000e280008000a00 */
[----:B------:R-:W-:-:S05]  /*0080*/  LOP3.LUT R0, RZ, R7, RZ, 0x33, !PT ;  /* 0x00000007ff007212 */ /* 0x000fca00078e33ff */
[----:B-1----:R-:W-:-:S04]  /*0090*/  IMAD R5, R5, UR6, R0 ;  /* 0x0000000605057c24 */ /* 0x002fc8000f8e0200 */
[----:B--2---:R-:W-:Y:S02]  /*00a0*/  IMAD.WIDE R2, R5, 0x4, R2 ;  /* 0x0000000405027825 */ /* 0x004fe400078e0202 */
[----:B------:R-:W1:Y:S04]  /*00b0*/  LDC.64 R4, c[0x0][0x388] ;  /* 0x0000e200ff047b82 */ /* 0x000e680000000a00 */
[----:B0-----:R-:W2:Y:S01]  /*00c0*/  LDG.E R3, desc[UR4][R2.64] ;  /* 0x0000000402037981 */ /* 0x001ea2000c1e1900 */
[----:B-1----:R-:W-:-:S05]  /*00d0*/  IMAD.WIDE R4, R7, 0x4, R4 ;  /* 0x0000000407047825 */ /* 0x002fca00078e0204 */
[----:B--2---:R-:W-:Y:S01]  /*00e0*/  STG.E desc[UR4][R4.64], R3 ;  /* 0x0000000304007986 */ /* 0x004fe2000c101904 */
[----:B------:R-:W-:Y:S05]  /*00f0*/  EXIT ;  /* 0x000000000000794d */ /* 0x000fea0003800000 */
.L_x_0:
[----:B------:R-:W-:-:S00]  /*0100*/  BRA `(.L_x_0) ;  /* 0xfffffffc00fc7947 */ /* 0x000fc0000383ffff */
[----:B------:R-:W-:-:S00]  /*0110*/  NOP ;  /* 0x0000000000007918 */ /* 0x000fc00000000000 */
        /* <DEDUP_REMOVED lines=14> */
.L_x_1:


//--------------------- .nv.shared.reserved.0     --------------------------
	.section	.nv.shared.reserved.0,"aw",@nobits
	.weak		__nv_reservedSMEM_offset_0_alias
	.size		__nv_reservedSMEM_offset_0_alias, 0, 64
	.other		__nv_reservedSMEM_offset_0_alias,@"STO_CUDA_RESERVED_SHARED STV_DEFAULT"
__nv_reservedSMEM_offset_0_alias:
	.zero		0
	.zero		64


//--------------------- .nv.constant0._Z17reverseArrayBlockPiS_ --------------------------
	.section	.nv.constant0._Z17reverseArrayBlockPiS_,"a",@progbits
	.sectionflags	@""
	.align	4
.nv.constant0._Z17reverseArrayBlockPiS_:
	.zero		912


//--------------------- SYMBOLS --------------------------

	.type		.nv.reservedSmem.offset0,@object
	.size		.nv.reservedSmem.offset0,0x4
